//
// Generated by NVIDIA NVVM Compiler
//
// Compiler Build ID: CL-36424714
// Cuda compilation tools, release 13.0, V13.0.88
// Based on NVVM 20.0.0
//

.version 9.0
.target sm_100
.address_size 64

	// .globl	_ZN3cub18CUB_300001_SM_10006detail11EmptyKernelIvEEvv
.global .align 1 .b8 _ZN40_INTERNAL_8eb3d12e_4_k_cu_b45b216c_728684cuda3std3__45__cpo5beginE[1];
.global .align 1 .b8 _ZN40_INTERNAL_8eb3d12e_4_k_cu_b45b216c_728684cuda3std3__45__cpo3endE[1];
.global .align 1 .b8 _ZN40_INTERNAL_8eb3d12e_4_k_cu_b45b216c_728684cuda3std3__45__cpo6cbeginE[1];
.global .align 1 .b8 _ZN40_INTERNAL_8eb3d12e_4_k_cu_b45b216c_728684cuda3std3__45__cpo4cendE[1];
.global .align 1 .b8 _ZN40_INTERNAL_8eb3d12e_4_k_cu_b45b216c_728684cuda3std3__45__cpo6rbeginE[1];
.global .align 1 .b8 _ZN40_INTERNAL_8eb3d12e_4_k_cu_b45b216c_728684cuda3std3__45__cpo4rendE[1];
.global .align 1 .b8 _ZN40_INTERNAL_8eb3d12e_4_k_cu_b45b216c_728684cuda3std3__45__cpo7crbeginE[1];
.global .align 1 .b8 _ZN40_INTERNAL_8eb3d12e_4_k_cu_b45b216c_728684cuda3std3__45__cpo5crendE[1];
.global .align 1 .b8 _ZN40_INTERNAL_8eb3d12e_4_k_cu_b45b216c_728684cuda3std3__442_GLOBAL__N__8eb3d12e_4_k_cu_b45b216c_728686ignoreE[1];
.global .align 1 .b8 _ZN40_INTERNAL_8eb3d12e_4_k_cu_b45b216c_728684cuda3std3__419piecewise_constructE[1];
.global .align 1 .b8 _ZN40_INTERNAL_8eb3d12e_4_k_cu_b45b216c_728684cuda3std3__48in_placeE[1];
.global .align 1 .b8 _ZN40_INTERNAL_8eb3d12e_4_k_cu_b45b216c_728684cuda3std3__420unreachable_sentinelE[1];
.global .align 1 .b8 _ZN40_INTERNAL_8eb3d12e_4_k_cu_b45b216c_728684cuda3std3__47nulloptE[1];
.global .align 1 .b8 _ZN40_INTERNAL_8eb3d12e_4_k_cu_b45b216c_728684cuda3std3__48unexpectE[1];
.global .align 1 .b8 _ZN40_INTERNAL_8eb3d12e_4_k_cu_b45b216c_728684cuda3std6ranges3__45__cpo4swapE[1];
.global .align 1 .b8 _ZN40_INTERNAL_8eb3d12e_4_k_cu_b45b216c_728684cuda3std6ranges3__45__cpo9iter_moveE[1];
.global .align 1 .b8 _ZN40_INTERNAL_8eb3d12e_4_k_cu_b45b216c_728684cuda3std6ranges3__45__cpo5beginE[1];
.global .align 1 .b8 _ZN40_INTERNAL_8eb3d12e_4_k_cu_b45b216c_728684cuda3std6ranges3__45__cpo3endE[1];
.global .align 1 .b8 _ZN40_INTERNAL_8eb3d12e_4_k_cu_b45b216c_728684cuda3std6ranges3__45__cpo6cbeginE[1];
.global .align 1 .b8 _ZN40_INTERNAL_8eb3d12e_4_k_cu_b45b216c_728684cuda3std6ranges3__45__cpo4cendE[1];
.global .align 1 .b8 _ZN40_INTERNAL_8eb3d12e_4_k_cu_b45b216c_728684cuda3std6ranges3__45__cpo7advanceE[1];
.global .align 1 .b8 _ZN40_INTERNAL_8eb3d12e_4_k_cu_b45b216c_728684cuda3std6ranges3__45__cpo9iter_swapE[1];
.global .align 1 .b8 _ZN40_INTERNAL_8eb3d12e_4_k_cu_b45b216c_728684cuda3std6ranges3__45__cpo4nextE[1];
.global .align 1 .b8 _ZN40_INTERNAL_8eb3d12e_4_k_cu_b45b216c_728684cuda3std6ranges3__45__cpo4prevE[1];
.global .align 1 .b8 _ZN40_INTERNAL_8eb3d12e_4_k_cu_b45b216c_728684cuda3std6ranges3__45__cpo4dataE[1];
.global .align 1 .b8 _ZN40_INTERNAL_8eb3d12e_4_k_cu_b45b216c_728684cuda3std6ranges3__45__cpo5cdataE[1];
.global .align 1 .b8 _ZN40_INTERNAL_8eb3d12e_4_k_cu_b45b216c_728684cuda3std6ranges3__45__cpo4sizeE[1];
.global .align 1 .b8 _ZN40_INTERNAL_8eb3d12e_4_k_cu_b45b216c_728684cuda3std6ranges3__45__cpo5ssizeE[1];
.global .align 1 .b8 _ZN40_INTERNAL_8eb3d12e_4_k_cu_b45b216c_728684cuda3std6ranges3__45__cpo8distanceE[1];
.global .align 1 .b8 _ZN40_INTERNAL_8eb3d12e_4_k_cu_b45b216c_728686thrust24THRUST_300001_SM_1000_NS8cuda_cub3parE[1];
.global .align 1 .b8 _ZN40_INTERNAL_8eb3d12e_4_k_cu_b45b216c_728686thrust24THRUST_300001_SM_1000_NS8cuda_cub10par_nosyncE[1];
.global .align 1 .b8 _ZN40_INTERNAL_8eb3d12e_4_k_cu_b45b216c_728686thrust24THRUST_300001_SM_1000_NS6system6detail10sequential3seqE[1];
.global .align 1 .b8 _ZN40_INTERNAL_8eb3d12e_4_k_cu_b45b216c_728686thrust24THRUST_300001_SM_1000_NS12placeholders2_1E[1];
.global .align 1 .b8 _ZN40_INTERNAL_8eb3d12e_4_k_cu_b45b216c_728686thrust24THRUST_300001_SM_1000_NS12placeholders2_2E[1];
.global .align 1 .b8 _ZN40_INTERNAL_8eb3d12e_4_k_cu_b45b216c_728686thrust24THRUST_300001_SM_1000_NS12placeholders2_3E[1];
.global .align 1 .b8 _ZN40_INTERNAL_8eb3d12e_4_k_cu_b45b216c_728686thrust24THRUST_300001_SM_1000_NS12placeholders2_4E[1];
.global .align 1 .b8 _ZN40_INTERNAL_8eb3d12e_4_k_cu_b45b216c_728686thrust24THRUST_300001_SM_1000_NS12placeholders2_5E[1];
.global .align 1 .b8 _ZN40_INTERNAL_8eb3d12e_4_k_cu_b45b216c_728686thrust24THRUST_300001_SM_1000_NS12placeholders2_6E[1];
.global .align 1 .b8 _ZN40_INTERNAL_8eb3d12e_4_k_cu_b45b216c_728686thrust24THRUST_300001_SM_1000_NS12placeholders2_7E[1];
.global .align 1 .b8 _ZN40_INTERNAL_8eb3d12e_4_k_cu_b45b216c_728686thrust24THRUST_300001_SM_1000_NS12placeholders2_8E[1];
.global .align 1 .b8 _ZN40_INTERNAL_8eb3d12e_4_k_cu_b45b216c_728686thrust24THRUST_300001_SM_1000_NS12placeholders2_9E[1];
.global .align 1 .b8 _ZN40_INTERNAL_8eb3d12e_4_k_cu_b45b216c_728686thrust24THRUST_300001_SM_1000_NS12placeholders3_10E[1];
.global .align 1 .b8 _ZN40_INTERNAL_8eb3d12e_4_k_cu_b45b216c_728686thrust24THRUST_300001_SM_1000_NS3seqE[1];

.visible .entry _ZN3cub18CUB_300001_SM_10006detail11EmptyKernelIvEEvv()
{


	ret;

}


// ===== COMPILED SASS (sm_100) =====

	.target	sm_100

	.elftype	@"ET_EXEC"


//--------------------- .note.nv.tkinfo           --------------------------
	.section	.note.nv.tkinfo,"",@"SHT_NOTE"
	.sectionflags	@"SHF_NOTE_NV_TKINFO"
	.tkinfo
        /*0018*/ 	.word	0x00000002
        /*0030*/ 	.string	""
        /*0030*/ 	.string	"ptxas"
        /*0030*/ 	.string	"Cuda compilation tools, release 13.0, V13.0.88"
        /*0030*/ 	.string	"Build cuda_13.0.r13.0/compiler.36424714_0"
        /*0030*/ 	.string	"-arch sm_100 -m 64 "



//--------------------- .note.nv.cuinfo           --------------------------
	.section	.note.nv.cuinfo,"",@"SHT_NOTE"
	.sectionflags	@"SHF_NOTE_NV_CUINFO"
        /*0018*/ 	.short	0x0002
        /*001a*/ 	.short	0x0064
        /*001c*/ 	.short	0x0082
	.zero		2


//--------------------- .nv.info                  --------------------------
	.section	.nv.info,"",@"SHT_CUDA_INFO"
	.align	4


	//----- nvinfo : EIATTR_REGCOUNT
	.align		4
        /*0000*/ 	.byte	0x04, 0x2f
        /*0002*/ 	.short	(.L_44 - .L_43)
	.align		4
.L_43:
        /*0004*/ 	.word	index@(_ZN3cub18CUB_300001_SM_10006detail11EmptyKernelIvEEvv)
        /*0008*/ 	.word	0x00000004


	//----- nvinfo : EIATTR_FRAME_SIZE
	.align		4
.L_44:
        /*000c*/ 	.byte	0x04, 0x11
        /*000e*/ 	.short	(.L_46 - .L_45)
	.align		4
.L_45:
        /*0010*/ 	.word	index@(_ZN3cub18CUB_300001_SM_10006detail11EmptyKernelIvEEvv)
        /*0014*/ 	.word	0x00000000


	//----- nvinfo : EIATTR_MIN_STACK_SIZE
	.align		4
.L_46:
        /*0018*/ 	.byte	0x04, 0x12
        /*001a*/ 	.short	(.L_48 - .L_47)
	.align		4
.L_47:
        /*001c*/ 	.word	index@(_ZN3cub18CUB_300001_SM_10006detail11EmptyKernelIvEEvv)
        /*0020*/ 	.word	0x00000000
.L_48:


//--------------------- .nv.compat                --------------------------
	.section	.nv.compat,"",@"SHT_CUDA_COMPAT_INFO"
	.align	4
        /*0000*/ 	.byte	0x02, 0x09, 0x00, 0x00, 0x02, 0x02, 0x01, 0x00, 0x02, 0x05, 0x05, 0x00, 0x03, 0x07, 0x01, 0x01
        /*0010*/ 	.byte	0x02, 0x03, 0x00, 0x00, 0x02, 0x06, 0x01, 0x00, 0x04, 0x0b, 0x08, 0x00, 0x09, 0x00, 0x00, 0x00
        /*0020*/ 	.byte	0x00, 0x00, 0x00, 0x00


//--------------------- .nv.info._ZN3cub18CUB_300001_SM_10006detail11EmptyKernelIvEEvv --------------------------
	.section	.nv.info._ZN3cub18CUB_300001_SM_10006detail11EmptyKernelIvEEvv,"",@"SHT_CUDA_INFO"
	.sectionflags	@""
	.align	4


	//----- nvinfo : EIATTR_CUDA_API_VERSION
	.align		4
        /*0000*/ 	.byte	0x04, 0x37
        /*0002*/ 	.short	(.L_50 - .L_49)
.L_49:
        /*0004*/ 	.word	0x00000082


	//----- nvinfo : EIATTR_SPARSE_MMA_MASK
	.align		4
.L_50:
        /*0008*/ 	.byte	0x03, 0x50
        /*000a*/ 	.short	0x0000


	//----- nvinfo : EIATTR_MAXREG_COUNT
	.align		4
        /*000c*/ 	.byte	0x03, 0x1b
        /*000e*/ 	.short	0x00ff


	//----- nvinfo : EIATTR_MERCURY_ISA_VERSION
	.align		4
        /*0010*/ 	.byte	0x03, 0x5f
        /*0012*/ 	.short	0x0101


	//----- nvinfo : EIATTR_VRC_CTA_INIT_COUNT
	.align		4
        /*0014*/ 	.byte	0x02, 0x4a
	.zero		1
	.zero		1


	//----- nvinfo : EIATTR_EXIT_INSTR_OFFSETS
	.align		4
        /*0018*/ 	.byte	0x04, 0x1c
        /*001a*/ 	.short	(.L_52 - .L_51)


	//   ....[0]....
.L_51:
        /*001c*/ 	.word	0x00000010


	//----- nvinfo : EIATTR_SW_WAR
	.align		4
.L_52:
        /*0020*/ 	.byte	0x04, 0x36
        /*0022*/ 	.short	(.L_54 - .L_53)
.L_53:
        /*0024*/ 	.word	0x00000008
.L_54:


//--------------------- .nv.callgraph             --------------------------
	.section	.nv.callgraph,"",@"SHT_CUDA_CALLGRAPH"
	.align	4
	.sectionentsize	8
	.align		4
        /*0000*/ 	.word	0x00000000
	.align		4
        /*0004*/ 	.word	0xffffffff
	.align		4
        /*0008*/ 	.word	0x00000000
	.align		4
        /*000c*/ 	.word	0xfffffffe
	.align		4
        /*0010*/ 	.word	0x00000000
	.align		4
        /*0014*/ 	.word	0xfffffffd
	.align		4
        /*0018*/ 	.word	0x00000000
	.align		4
        /*001c*/ 	.word	0xfffffffc


//--------------------- .nv.constant4             --------------------------
	.section	.nv.constant4,"a",@progbits
	.align	8
	.align		8
.nv.constant4:
        /*0000*/ 	.dword	_ZN40_INTERNAL_8eb3d12e_4_k_cu_b45b216c_732484cuda3std3__45__cpo5beginE
	.align		8
        /*0008*/ 	.dword	_ZN40_INTERNAL_8eb3d12e_4_k_cu_b45b216c_732484cuda3std3__45__cpo3endE
	.align		8
        /*0010*/ 	.dword	_ZN40_INTERNAL_8eb3d12e_4_k_cu_b45b216c_732484cuda3std3__45__cpo6cbeginE
	.align		8
        /*0018*/ 	.dword	_ZN40_INTERNAL_8eb3d12e_4_k_cu_b45b216c_732484cuda3std3__45__cpo4cendE
	.align		8
        /*0020*/ 	.dword	_ZN40_INTERNAL_8eb3d12e_4_k_cu_b45b216c_732484cuda3std3__45__cpo6rbeginE
	.align		8
        /*0028*/ 	.dword	_ZN40_INTERNAL_8eb3d12e_4_k_cu_b45b216c_732484cuda3std3__45__cpo4rendE
	.align		8
        /*0030*/ 	.dword	_ZN40_INTERNAL_8eb3d12e_4_k_cu_b45b216c_732484cuda3std3__45__cpo7crbeginE
	.align		8
        /*0038*/ 	.dword	_ZN40_INTERNAL_8eb3d12e_4_k_cu_b45b216c_732484cuda3std3__45__cpo5crendE
	.align		8
        /*0040*/ 	.dword	_ZN40_INTERNAL_8eb3d12e_4_k_cu_b45b216c_732484cuda3std3__442_GLOBAL__N__8eb3d12e_4_k_cu_b45b216c_732486ignoreE
	.align		8
        /*0048*/ 	.dword	_ZN40_INTERNAL_8eb3d12e_4_k_cu_b45b216c_732484cuda3std3__419piecewise_constructE
	.align		8
        /*0050*/ 	.dword	_ZN40_INTERNAL_8eb3d12e_4_k_cu_b45b216c_732484cuda3std3__48in_placeE
	.align		8
        /*0058*/ 	.dword	_ZN40_INTERNAL_8eb3d12e_4_k_cu_b45b216c_732484cuda3std3__420unreachable_sentinelE
	.align		8
        /*0060*/ 	.dword	_ZN40_INTERNAL_8eb3d12e_4_k_cu_b45b216c_732484cuda3std3__47nulloptE
	.align		8
        /*0068*/ 	.dword	_ZN40_INTERNAL_8eb3d12e_4_k_cu_b45b216c_732484cuda3std3__48unexpectE
	.align		8
        /*0070*/ 	.dword	_ZN40_INTERNAL_8eb3d12e_4_k_cu_b45b216c_732484cuda3std6ranges3__45__cpo4swapE
	.align		8
        /*0078*/ 	.dword	_ZN40_INTERNAL_8eb3d12e_4_k_cu_b45b216c_732484cuda3std6ranges3__45__cpo9iter_moveE
	.align		8
        /*0080*/ 	.dword	_ZN40_INTERNAL_8eb3d12e_4_k_cu_b45b216c_732484cuda3std6ranges3__45__cpo5beginE
	.align		8
        /*0088*/ 	.dword	_ZN40_INTERNAL_8eb3d12e_4_k_cu_b45b216c_732484cuda3std6ranges3__45__cpo3endE
	.align		8
        /*0090*/ 	.dword	_ZN40_INTERNAL_8eb3d12e_4_k_cu_b45b216c_732484cuda3std6ranges3__45__cpo6cbeginE
	.align		8
        /*0098*/ 	.dword	_ZN40_INTERNAL_8eb3d12e_4_k_cu_b45b216c_732484cuda3std6ranges3__45__cpo4cendE
	.align		8
        /*00a0*/ 	.dword	_ZN40_INTERNAL_8eb3d12e_4_k_cu_b45b216c_732484cuda3std6ranges3__45__cpo7advanceE
	.align		8
        /*00a8*/ 	.dword	_ZN40_INTERNAL_8eb3d12e_4_k_cu_b45b216c_732484cuda3std6ranges3__45__cpo9iter_swapE
	.align		8
        /*00b0*/ 	.dword	_ZN40_INTERNAL_8eb3d12e_4_k_cu_b45b216c_732484cuda3std6ranges3__45__cpo4nextE
	.align		8
        /*00b8*/ 	.dword	_ZN40_INTERNAL_8eb3d12e_4_k_cu_b45b216c_732484cuda3std6ranges3__45__cpo4prevE
	.align		8
        /*00c0*/ 	.dword	_ZN40_INTERNAL_8eb3d12e_4_k_cu_b45b216c_732484cuda3std6ranges3__45__cpo4dataE
	.align		8
        /*00c8*/ 	.dword	_ZN40_INTERNAL_8eb3d12e_4_k_cu_b45b216c_732484cuda3std6ranges3__45__cpo5cdataE
	.align		8
        /*00d0*/ 	.dword	_ZN40_INTERNAL_8eb3d12e_4_k_cu_b45b216c_732484cuda3std6ranges3__45__cpo4sizeE
	.align		8
        /*00d8*/ 	.dword	_ZN40_INTERNAL_8eb3d12e_4_k_cu_b45b216c_732484cuda3std6ranges3__45__cpo5ssizeE
	.align		8
        /*00e0*/ 	.dword	_ZN40_INTERNAL_8eb3d12e_4_k_cu_b45b216c_732484cuda3std6ranges3__45__cpo8distanceE
	.align		8
        /*00e8*/ 	.dword	_ZN40_INTERNAL_8eb3d12e_4_k_cu_b45b216c_732486thrust24THRUST_300001_SM_1000_NS8cuda_cub3parE
	.align		8
        /*00f0*/ 	.dword	_ZN40_INTERNAL_8eb3d12e_4_k_cu_b45b216c_732486thrust24THRUST_300001_SM_1000_NS8cuda_cub10par_nosyncE
	.align		8
        /*00f8*/ 	.dword	_ZN40_INTERNAL_8eb3d12e_4_k_cu_b45b216c_732486thrust24THRUST_300001_SM_1000_NS6system6detail10sequential3seqE
	.align		8
        /*0100*/ 	.dword	_ZN40_INTERNAL_8eb3d12e_4_k_cu_b45b216c_732486thrust24THRUST_300001_SM_1000_NS12placeholders2_1E
	.align		8
        /*0108*/ 	.dword	_ZN40_INTERNAL_8eb3d12e_4_k_cu_b45b216c_732486thrust24THRUST_300001_SM_1000_NS12placeholders2_2E
	.align		8
        /*0110*/ 	.dword	_ZN40_INTERNAL_8eb3d12e_4_k_cu_b45b216c_732486thrust24THRUST_300001_SM_1000_NS12placeholders2_3E
	.align		8
        /*0118*/ 	.dword	_ZN40_INTERNAL_8eb3d12e_4_k_cu_b45b216c_732486thrust24THRUST_300001_SM_1000_NS12placeholders2_4E
	.align		8
        /*0120*/ 	.dword	_ZN40_INTERNAL_8eb3d12e_4_k_cu_b45b216c_732486thrust24THRUST_300001_SM_1000_NS12placeholders2_5E
	.align		8
        /*0128*/ 	.dword	_ZN40_INTERNAL_8eb3d12e_4_k_cu_b45b216c_732486thrust24THRUST_300001_SM_1000_NS12placeholders2_6E
	.align		8
        /*0130*/ 	.dword	_ZN40_INTERNAL_8eb3d12e_4_k_cu_b45b216c_732486thrust24THRUST_300001_SM_1000_NS12placeholders2_7E
	.align		8
        /*0138*/ 	.dword	_ZN40_INTERNAL_8eb3d12e_4_k_cu_b45b216c_732486thrust24THRUST_300001_SM_1000_NS12placeholders2_8E
	.align		8
        /*0140*/ 	.dword	_ZN40_INTERNAL_8eb3d12e_4_k_cu_b45b216c_732486thrust24THRUST_300001_SM_1000_NS12placeholders2_9E
	.align		8
        /*0148*/ 	.dword	_ZN40_INTERNAL_8eb3d12e_4_k_cu_b45b216c_732486thrust24THRUST_300001_SM_1000_NS12placeholders3_10E
	.align		8
        /*0150*/ 	.dword	_ZN40_INTERNAL_8eb3d12e_4_k_cu_b45b216c_732486thrust24THRUST_300001_SM_1000_NS3seqE


//--------------------- .text._ZN3cub18CUB_300001_SM_10006detail11EmptyKernelIvEEvv --------------------------
	.section	.text._ZN3cub18CUB_300001_SM_10006detail11EmptyKernelIvEEvv,"ax",@progbits
	.align	128
        .global         _ZN3cub18CUB_300001_SM_10006detail11EmptyKernelIvEEvv
        .type           _ZN3cub18CUB_300001_SM_10006detail11EmptyKernelIvEEvv,@function
        .size           _ZN3cub18CUB_300001_SM_10006detail11EmptyKernelIvEEvv,(.L_x_1 - _ZN3cub18CUB_300001_SM_10006detail11EmptyKernelIvEEvv)
        .other          _ZN3cub18CUB_300001_SM_10006detail11EmptyKernelIvEEvv,@"STO_CUDA_ENTRY STV_DEFAULT"
_ZN3cub18CUB_300001_SM_10006detail11EmptyKernelIvEEvv:
.text._ZN3cub18CUB_300001_SM_10006detail11EmptyKernelIvEEvv:
[----:B------:R-:W-:Y:S01]  /*0000*/  LDC R1, c[0x0][0x37c] ;  /* 0x0000df00ff017b82 */ /* 0x000fe20000000800 */
[----:B------:R-:W-:Y:S05]  /*0010*/  EXIT ;  /* 0x000000000000794d */ /* 0x000fea0003800000 */
.L_x_0:
[----:B------:R-:W-:-:S00]  /*0020*/  BRA `(.L_x_0) ;  /* 0xfffffffc00fc7947 */ /* 0x000fc0000383ffff */
[----:B------:R-:W-:-:S00]  /*0030*/  NOP ;  /* 0x0000000000007918 */ /* 0x000fc00000000000 */
        /* <DEDUP_REMOVED lines=12> */
.L_x_1:


//--------------------- .nv.shared.reserved.0     --------------------------
	.section	.nv.shared.reserved.0,"aw",@nobits
	.weak		__nv_reservedSMEM_offset_0_alias
	.size		__nv_reservedSMEM_offset_0_alias, 0, 64
	.other		__nv_reservedSMEM_offset_0_alias,@"STO_CUDA_RESERVED_SHARED STV_DEFAULT"
__nv_reservedSMEM_offset_0_alias:
	.zero		0
	.zero		64


//--------------------- .nv.global                --------------------------
	.section	.nv.global,"aw",@nobits
.nv.global:
	.type		_ZN40_INTERNAL_8eb3d12e_4_k_cu_b45b216c_732486thrust24THRUST_300001_SM_1000_NS3seqE,@object
	.size		_ZN40_INTERNAL_8eb3d12e_4_k_cu_b45b216c_732486thrust24THRUST_300001_SM_1000_NS3seqE,(_ZN40_INTERNAL_8eb3d12e_4_k_cu_b45b216c_732484cuda3std3__48in_placeE - _ZN40_INTERNAL_8eb3d12e_4_k_cu_b45b216c_732486thrust24THRUST_300001_SM_1000_NS3seqE)
_ZN40_INTERNAL_8eb3d12e_4_k_cu_b45b216c_732486thrust24THRUST_300001_SM_1000_NS3seqE:
	.zero		1
	.type		_ZN40_INTERNAL_8eb3d12e_4_k_cu_b45b216c_732484cuda3std3__48in_placeE,@object
	.size		_ZN40_INTERNAL_8eb3d12e_4_k_cu_b45b216c_732484cuda3std3__48in_placeE,(_ZN40_INTERNAL_8eb3d12e_4_k_cu_b45b216c_732484cuda3std6ranges3__45__cpo4sizeE - _ZN40_INTERNAL_8eb3d12e_4_k_cu_b45b216c_732484cuda3std3__48in_placeE)
_ZN40_INTERNAL_8eb3d12e_4_k_cu_b45b216c_732484cuda3std3__48in_placeE:
	.zero		1
	.type		_ZN40_INTERNAL_8eb3d12e_4_k_cu_b45b216c_732484cuda3std6ranges3__45__cpo4sizeE,@object
	.size		_ZN40_INTERNAL_8eb3d12e_4_k_cu_b45b216c_732484cuda3std6ranges3__45__cpo4sizeE,(_ZN40_INTERNAL_8eb3d12e_4_k_cu_b45b216c_732486thrust24THRUST_300001_SM_1000_NS12placeholders2_3E - _ZN40_INTERNAL_8eb3d12e_4_k_cu_b45b216c_732484cuda3std6ranges3__45__cpo4sizeE)
_ZN40_INTERNAL_8eb3d12e_4_k_cu_b45b216c_732484cuda3std6ranges3__45__cpo4sizeE:
	.zero		1
	.type		_ZN40_INTERNAL_8eb3d12e_4_k_cu_b45b216c_732486thrust24THRUST_300001_SM_1000_NS12placeholders2_3E,@object
	.size		_ZN40_INTERNAL_8eb3d12e_4_k_cu_b45b216c_732486thrust24THRUST_300001_SM_1000_NS12placeholders2_3E,(_ZN40_INTERNAL_8eb3d12e_4_k_cu_b45b216c_732484cuda3std3__45__cpo6cbeginE - _ZN40_INTERNAL_8eb3d12e_4_k_cu_b45b216c_732486thrust24THRUST_300001_SM_1000_NS12placeholders2_3E)
_ZN40_INTERNAL_8eb3d12e_4_k_cu_b45b216c_732486thrust24THRUST_300001_SM_1000_NS12placeholders2_3E:
	.zero		1
	.type		_ZN40_INTERNAL_8eb3d12e_4_k_cu_b45b216c_732484cuda3std3__45__cpo6cbeginE,@object
	.size		_ZN40_INTERNAL_8eb3d12e_4_k_cu_b45b216c_732484cuda3std3__45__cpo6cbeginE,(_ZN40_INTERNAL_8eb3d12e_4_k_cu_b45b216c_732484cuda3std6ranges3__45__cpo6cbeginE - _ZN40_INTERNAL_8eb3d12e_4_k_cu_b45b216c_732484cuda3std3__45__cpo6cbeginE)
_ZN40_INTERNAL_8eb3d12e_4_k_cu_b45b216c_732484cuda3std3__45__cpo6cbeginE:
	.zero		1
	.type		_ZN40_INTERNAL_8eb3d12e_4_k_cu_b45b216c_732484cuda3std6ranges3__45__cpo6cbeginE,@object
	.size		_ZN40_INTERNAL_8eb3d12e_4_k_cu_b45b216c_732484cuda3std6ranges3__45__cpo6cbeginE,(_ZN40_INTERNAL_8eb3d12e_4_k_cu_b45b216c_732486thrust24THRUST_300001_SM_1000_NS12placeholders2_7E - _ZN40_INTERNAL_8eb3d12e_4_k_cu_b45b216c_732484cuda3std6ranges3__45__cpo6cbeginE)
_ZN40_INTERNAL_8eb3d12e_4_k_cu_b45b216c_732484cuda3std6ranges3__45__cpo6cbeginE:
	.zero		1
	.type		_ZN40_INTERNAL_8eb3d12e_4_k_cu_b45b216c_732486thrust24THRUST_300001_SM_1000_NS12placeholders2_7E,@object
	.size		_ZN40_INTERNAL_8eb3d12e_4_k_cu_b45b216c_732486thrust24THRUST_300001_SM_1000_NS12placeholders2_7E,(_ZN40_INTERNAL_8eb3d12e_4_k_cu_b45b216c_732484cuda3std3__45__cpo7crbeginE - _ZN40_INTERNAL_8eb3d12e_4_k_cu_b45b216c_732486thrust24THRUST_300001_SM_1000_NS12placeholders2_7E)
_ZN40_INTERNAL_8eb3d12e_4_k_cu_b45b216c_732486thrust24THRUST_300001_SM_1000_NS12placeholders2_7E:
	.zero		1
	.type		_ZN40_INTERNAL_8eb3d12e_4_k_cu_b45b216c_732484cuda3std3__45__cpo7crbeginE,@object
	.size		_ZN40_INTERNAL_8eb3d12e_4_k_cu_b45b216c_732484cuda3std3__45__cpo7crbeginE,(_ZN40_INTERNAL_8eb3d12e_4_k_cu_b45b216c_732484cuda3std6ranges3__45__cpo4nextE - _ZN40_INTERNAL_8eb3d12e_4_k_cu_b45b216c_732484cuda3std3__45__cpo7crbeginE)
_ZN40_INTERNAL_8eb3d12e_4_k_cu_b45b216c_732484cuda3std3__45__cpo7crbeginE:
	.zero		1
	.type		_ZN40_INTERNAL_8eb3d12e_4_k_cu_b45b216c_732484cuda3std6ranges3__45__cpo4nextE,@object
	.size		_ZN40_INTERNAL_8eb3d12e_4_k_cu_b45b216c_732484cuda3std6ranges3__45__cpo4nextE,(_ZN40_INTERNAL_8eb3d12e_4_k_cu_b45b216c_732484cuda3std6ranges3__45__cpo4swapE - _ZN40_INTERNAL_8eb3d12e_4_k_cu_b45b216c_732484cuda3std6ranges3__45__cpo4nextE)
_ZN40_INTERNAL_8eb3d12e_4_k_cu_b45b216c_732484cuda3std6ranges3__45__cpo4nextE:
	.zero		1
	.type		_ZN40_INTERNAL_8eb3d12e_4_k_cu_b45b216c_732484cuda3std6ranges3__45__cpo4swapE,@object
	.size		_ZN40_INTERNAL_8eb3d12e_4_k_cu_b45b216c_732484cuda3std6ranges3__45__cpo4swapE,(_ZN40_INTERNAL_8eb3d12e_4_k_cu_b45b216c_732486thrust24THRUST_300001_SM_1000_NS8cuda_cub10par_nosyncE - _ZN40_INTERNAL_8eb3d12e_4_k_cu_b45b216c_732484cuda3std6ranges3__45__cpo4swapE)
_ZN40_INTERNAL_8eb3d12e_4_k_cu_b45b216c_732484cuda3std6ranges3__45__cpo4swapE:
	.zero		1
	.type		_ZN40_INTERNAL_8eb3d12e_4_k_cu_b45b216c_732486thrust24THRUST_300001_SM_1000_NS8cuda_cub10par_nosyncE,@object
	.size		_ZN40_INTERNAL_8eb3d12e_4_k_cu_b45b216c_732486thrust24THRUST_300001_SM_1000_NS8cuda_cub10par_nosyncE,(_ZN40_INTERNAL_8eb3d12e_4_k_cu_b45b216c_732486thrust24THRUST_300001_SM_1000_NS12placeholders2_9E - _ZN40_INTERNAL_8eb3d12e_4_k_cu_b45b216c_732486thrust24THRUST_300001_SM_1000_NS8cuda_cub10par_nosyncE)
_ZN40_INTERNAL_8eb3d12e_4_k_cu_b45b216c_732486thrust24THRUST_300001_SM_1000_NS8cuda_cub10par_nosyncE:
	.zero		1
	.type		_ZN40_INTERNAL_8eb3d12e_4_k_cu_b45b216c_732486thrust24THRUST_300001_SM_1000_NS12placeholders2_9E,@object
	.size		_ZN40_INTERNAL_8eb3d12e_4_k_cu_b45b216c_732486thrust24THRUST_300001_SM_1000_NS12placeholders2_9E,(_ZN40_INTERNAL_8eb3d12e_4_k_cu_b45b216c_732484cuda3std3__442_GLOBAL__N__8eb3d12e_4_k_cu_b45b216c_732486ignoreE - _ZN40_INTERNAL_8eb3d12e_4_k_cu_b45b216c_732486thrust24THRUST_300001_SM_1000_NS12placeholders2_9E)
_ZN40_INTERNAL_8eb3d12e_4_k_cu_b45b216c_732486thrust24THRUST_300001_SM_1000_NS12placeholders2_9E:
	.zero		1
	.type		_ZN40_INTERNAL_8eb3d12e_4_k_cu_b45b216c_732484cuda3std3__442_GLOBAL__N__8eb3d12e_4_k_cu_b45b216c_732486ignoreE,@object
	.size		_ZN40_INTERNAL_8eb3d12e_4_k_cu_b45b216c_732484cuda3std3__442_GLOBAL__N__8eb3d12e_4_k_cu_b45b216c_732486ignoreE,(_ZN40_INTERNAL_8eb3d12e_4_k_cu_b45b216c_732484cuda3std6ranges3__45__cpo4dataE - _ZN40_INTERNAL_8eb3d12e_4_k_cu_b45b216c_732484cuda3std3__442_GLOBAL__N__8eb3d12e_4_k_cu_b45b216c_732486ignoreE)
_ZN40_INTERNAL_8eb3d12e_4_k_cu_b45b216c_732484cuda3std3__442_GLOBAL__N__8eb3d12e_4_k_cu_b45b216c_732486ignoreE:
	.zero		1
	.type		_ZN40_INTERNAL_8eb3d12e_4_k_cu_b45b216c_732484cuda3std6ranges3__45__cpo4dataE,@object
	.size		_ZN40_INTERNAL_8eb3d12e_4_k_cu_b45b216c_732484cuda3std6ranges3__45__cpo4dataE,(_ZN40_INTERNAL_8eb3d12e_4_k_cu_b45b216c_732486thrust24THRUST_300001_SM_1000_NS12placeholders2_1E - _ZN40_INTERNAL_8eb3d12e_4_k_cu_b45b216c_732484cuda3std6ranges3__45__cpo4dataE)
_ZN40_INTERNAL_8eb3d12e_4_k_cu_b45b216c_732484cuda3std6ranges3__45__cpo4dataE:
	.zero		1
	.type		_ZN40_INTERNAL_8eb3d12e_4_k_cu_b45b216c_732486thrust24THRUST_300001_SM_1000_NS12placeholders2_1E,@object
	.size		_ZN40_INTERNAL_8eb3d12e_4_k_cu_b45b216c_732486thrust24THRUST_300001_SM_1000_NS12placeholders2_1E,(_ZN40_INTERNAL_8eb3d12e_4_k_cu_b45b216c_732484cuda3std3__45__cpo5beginE - _ZN40_INTERNAL_8eb3d12e_4_k_cu_b45b216c_732486thrust24THRUST_300001_SM_1000_NS12placeholders2_1E)
_ZN40_INTERNAL_8eb3d12e_4_k_cu_b45b216c_732486thrust24THRUST_300001_SM_1000_NS12placeholders2_1E:
	.zero		1
	.type		_ZN40_INTERNAL_8eb3d12e_4_k_cu_b45b216c_732484cuda3std3__45__cpo5beginE,@object
	.size		_ZN40_INTERNAL_8eb3d12e_4_k_cu_b45b216c_732484cuda3std3__45__cpo5beginE,(_ZN40_INTERNAL_8eb3d12e_4_k_cu_b45b216c_732484cuda3std6ranges3__45__cpo5beginE - _ZN40_INTERNAL_8eb3d12e_4_k_cu_b45b216c_732484cuda3std3__45__cpo5beginE)
_ZN40_INTERNAL_8eb3d12e_4_k_cu_b45b216c_732484cuda3std3__45__cpo5beginE:
	.zero		1
	.type		_ZN40_INTERNAL_8eb3d12e_4_k_cu_b45b216c_732484cuda3std6ranges3__45__cpo5beginE,@object
	.size		_ZN40_INTERNAL_8eb3d12e_4_k_cu_b45b216c_732484cuda3std6ranges3__45__cpo5beginE,(_ZN40_INTERNAL_8eb3d12e_4_k_cu_b45b216c_732486thrust24THRUST_300001_SM_1000_NS12placeholders2_5E - _ZN40_INTERNAL_8eb3d12e_4_k_cu_b45b216c_732484cuda3std6ranges3__45__cpo5beginE)
_ZN40_INTERNAL_8eb3d12e_4_k_cu_b45b216c_732484cuda3std6ranges3__45__cpo5beginE:
	.zero		1
	.type		_ZN40_INTERNAL_8eb3d12e_4_k_cu_b45b216c_732486thrust24THRUST_300001_SM_1000_NS12placeholders2_5E,@object
	.size		_ZN40_INTERNAL_8eb3d12e_4_k_cu_b45b216c_732486thrust24THRUST_300001_SM_1000_NS12placeholders2_5E,(_ZN40_INTERNAL_8eb3d12e_4_k_cu_b45b216c_732484cuda3std3__45__cpo6rbeginE - _ZN40_INTERNAL_8eb3d12e_4_k_cu_b45b216c_732486thrust24THRUST_300001_SM_1000_NS12placeholders2_5E)
_ZN40_INTERNAL_8eb3d12e_4_k_cu_b45b216c_732486thrust24THRUST_300001_SM_1000_NS12placeholders2_5E:
	.zero		1
	.type		_ZN40_INTERNAL_8eb3d12e_4_k_cu_b45b216c_732484cuda3std3__45__cpo6rbeginE,@object
	.size		_ZN40_INTERNAL_8eb3d12e_4_k_cu_b45b216c_732484cuda3std3__45__cpo6rbeginE,(_ZN40_INTERNAL_8eb3d12e_4_k_cu_b45b216c_732484cuda3std6ranges3__45__cpo7advanceE - _ZN40_INTERNAL_8eb3d12e_4_k_cu_b45b216c_732484cuda3std3__45__cpo6rbeginE)
_ZN40_INTERNAL_8eb3d12e_4_k_cu_b45b216c_732484cuda3std3__45__cpo6rbeginE:
	.zero		1
	.type		_ZN40_INTERNAL_8eb3d12e_4_k_cu_b45b216c_732484cuda3std6ranges3__45__cpo7advanceE,@object
	.size		_ZN40_INTERNAL_8eb3d12e_4_k_cu_b45b216c_732484cuda3std6ranges3__45__cpo7advanceE,(_ZN40_INTERNAL_8eb3d12e_4_k_cu_b45b216c_732484cuda3std3__47nulloptE - _ZN40_INTERNAL_8eb3d12e_4_k_cu_b45b216c_732484cuda3std6ranges3__45__cpo7advanceE)
_ZN40_INTERNAL_8eb3d12e_4_k_cu_b45b216c_732484cuda3std6ranges3__45__cpo7advanceE:
	.zero		1
	.type		_ZN40_INTERNAL_8eb3d12e_4_k_cu_b45b216c_732484cuda3std3__47nulloptE,@object
	.size		_ZN40_INTERNAL_8eb3d12e_4_k_cu_b45b216c_732484cuda3std3__47nulloptE,(_ZN40_INTERNAL_8eb3d12e_4_k_cu_b45b216c_732484cuda3std6ranges3__45__cpo8distanceE - _ZN40_INTERNAL_8eb3d12e_4_k_cu_b45b216c_732484cuda3std3__47nulloptE)
_ZN40_INTERNAL_8eb3d12e_4_k_cu_b45b216c_732484cuda3std3__47nulloptE:
	.zero		1
	.type		_ZN40_INTERNAL_8eb3d12e_4_k_cu_b45b216c_732484cuda3std6ranges3__45__cpo8distanceE,@object
	.size		_ZN40_INTERNAL_8eb3d12e_4_k_cu_b45b216c_732484cuda3std6ranges3__45__cpo8distanceE,(_ZN40_INTERNAL_8eb3d12e_4_k_cu_b45b216c_732486thrust24THRUST_300001_SM_1000_NS12placeholders3_10E - _ZN40_INTERNAL_8eb3d12e_4_k_cu_b45b216c_732484cuda3std6ranges3__45__cpo8distanceE)
_ZN40_INTERNAL_8eb3d12e_4_k_cu_b45b216c_732484cuda3std6ranges3__45__cpo8distanceE:
	.zero		1
	.type		_ZN40_INTERNAL_8eb3d12e_4_k_cu_b45b216c_732486thrust24THRUST_300001_SM_1000_NS12placeholders3_10E,@object
	.size		_ZN40_INTERNAL_8eb3d12e_4_k_cu_b45b216c_732486thrust24THRUST_300001_SM_1000_NS12placeholders3_10E,(_ZN40_INTERNAL_8eb3d12e_4_k_cu_b45b216c_732484cuda3std3__419piecewise_constructE - _ZN40_INTERNAL_8eb3d12e_4_k_cu_b45b216c_732486thrust24THRUST_300001_SM_1000_NS12placeholders3_10E)
_ZN40_INTERNAL_8eb3d12e_4_k_cu_b45b216c_732486thrust24THRUST_300001_SM_1000_NS12placeholders3_10E:
	.zero		1
	.type		_ZN40_INTERNAL_8eb3d12e_4_k_cu_b45b216c_732484cuda3std3__419piecewise_constructE,@object
	.size		_ZN40_INTERNAL_8eb3d12e_4_k_cu_b45b216c_732484cuda3std3__419piecewise_constructE,(_ZN40_INTERNAL_8eb3d12e_4_k_cu_b45b216c_732484cuda3std6ranges3__45__cpo5cdataE - _ZN40_INTERNAL_8eb3d12e_4_k_cu_b45b216c_732484cuda3std3__419piecewise_constructE)
_ZN40_INTERNAL_8eb3d12e_4_k_cu_b45b216c_732484cuda3std3__419piecewise_constructE:
	.zero		1
	.type		_ZN40_INTERNAL_8eb3d12e_4_k_cu_b45b216c_732484cuda3std6ranges3__45__cpo5cdataE,@object
	.size		_ZN40_INTERNAL_8eb3d12e_4_k_cu_b45b216c_732484cuda3std6ranges3__45__cpo5cdataE,(_ZN40_INTERNAL_8eb3d12e_4_k_cu_b45b216c_732486thrust24THRUST_300001_SM_1000_NS12placeholders2_2E - _ZN40_INTERNAL_8eb3d12e_4_k_cu_b45b216c_732484cuda3std6ranges3__45__cpo5cdataE)
_ZN40_INTERNAL_8eb3d12e_4_k_cu_b45b216c_732484cuda3std6ranges3__45__cpo5cdataE:
	.zero		1
	.type		_ZN40_INTERNAL_8eb3d12e_4_k_cu_b45b216c_732486thrust24THRUST_300001_SM_1000_NS12placeholders2_2E,@object
	.size		_ZN40_INTERNAL_8eb3d12e_4_k_cu_b45b216c_732486thrust24THRUST_300001_SM_1000_NS12placeholders2_2E,(_ZN40_INTERNAL_8eb3d12e_4_k_cu_b45b216c_732484cuda3std3__45__cpo3endE - _ZN40_INTERNAL_8eb3d12e_4_k_cu_b45b216c_732486thrust24THRUST_300001_SM_1000_NS12placeholders2_2E)
_ZN40_INTERNAL_8eb3d12e_4_k_cu_b45b216c_732486thrust24THRUST_300001_SM_1000_NS12placeholders2_2E:
	.zero		1
	.type		_ZN40_INTERNAL_8eb3d12e_4_k_cu_b45b216c_732484cuda3std3__45__cpo3endE,@object
	.size		_ZN40_INTERNAL_8eb3d12e_4_k_cu_b45b216c_732484cuda3std3__45__cpo3endE,(_ZN40_INTERNAL_8eb3d12e_4_k_cu_b45b216c_732484cuda3std6ranges3__45__cpo3endE - _ZN40_INTERNAL_8eb3d12e_4_k_cu_b45b216c_732484cuda3std3__45__cpo3endE)
_ZN40_INTERNAL_8eb3d12e_4_k_cu_b45b216c_732484cuda3std3__45__cpo3endE:
	.zero		1
	.type		_ZN40_INTERNAL_8eb3d12e_4_k_cu_b45b216c_732484cuda3std6ranges3__45__cpo3endE,@object
	.size		_ZN40_INTERNAL_8eb3d12e_4_k_cu_b45b216c_732484cuda3std6ranges3__45__cpo3endE,(_ZN40_INTERNAL_8eb3d12e_4_k_cu_b45b216c_732486thrust24THRUST_300001_SM_1000_NS12placeholders2_6E - _ZN40_INTERNAL_8eb3d12e_4_k_cu_b45b216c_732484cuda3std6ranges3__45__cpo3endE)
_ZN40_INTERNAL_8eb3d12e_4_k_cu_b45b216c_732484cuda3std6ranges3__45__cpo3endE:
	.zero		1
	.type		_ZN40_INTERNAL_8eb3d12e_4_k_cu_b45b216c_732486thrust24THRUST_300001_SM_1000_NS12placeholders2_6E,@object
	.size		_ZN40_INTERNAL_8eb3d12e_4_k_cu_b45b216c_732486thrust24THRUST_300001_SM_1000_NS12placeholders2_6E,(_ZN40_INTERNAL_8eb3d12e_4_k_cu_b45b216c_732484cuda3std3__45__cpo4rendE - _ZN40_INTERNAL_8eb3d12e_4_k_cu_b45b216c_732486thrust24THRUST_300001_SM_1000_NS12placeholders2_6E)
_ZN40_INTERNAL_8eb3d12e_4_k_cu_b45b216c_732486thrust24THRUST_300001_SM_1000_NS12placeholders2_6E:
	.zero		1
	.type		_ZN40_INTERNAL_8eb3d12e_4_k_cu_b45b216c_732484cuda3std3__45__cpo4rendE,@object
	.size		_ZN40_INTERNAL_8eb3d12e_4_k_cu_b45b216c_732484cuda3std3__45__cpo4rendE,(_ZN40_INTERNAL_8eb3d12e_4_k_cu_b45b216c_732484cuda3std6ranges3__45__cpo9iter_swapE - _ZN40_INTERNAL_8eb3d12e_4_k_cu_b45b216c_732484cuda3std3__45__cpo4rendE)
_ZN40_INTERNAL_8eb3d12e_4_k_cu_b45b216c_732484cuda3std3__45__cpo4rendE:
	.zero		1
	.type		_ZN40_INTERNAL_8eb3d12e_4_k_cu_b45b216c_732484cuda3std6ranges3__45__cpo9iter_swapE,@object
	.size		_ZN40_INTERNAL_8eb3d12e_4_k_cu_b45b216c_732484cuda3std6ranges3__45__cpo9iter_swapE,(_ZN40_INTERNAL_8eb3d12e_4_k_cu_b45b216c_732484cuda3std3__48unexpectE - _ZN40_INTERNAL_8eb3d12e_4_k_cu_b45b216c_732484cuda3std6ranges3__45__cpo9iter_swapE)
_ZN40_INTERNAL_8eb3d12e_4_k_cu_b45b216c_732484cuda3std6ranges3__45__cpo9iter_swapE:
	.zero		1
	.type		_ZN40_INTERNAL_8eb3d12e_4_k_cu_b45b216c_732484cuda3std3__48unexpectE,@object
	.size		_ZN40_INTERNAL_8eb3d12e_4_k_cu_b45b216c_732484cuda3std3__48unexpectE,(_ZN40_INTERNAL_8eb3d12e_4_k_cu_b45b216c_732486thrust24THRUST_300001_SM_1000_NS8cuda_cub3parE - _ZN40_INTERNAL_8eb3d12e_4_k_cu_b45b216c_732484cuda3std3__48unexpectE)
_ZN40_INTERNAL_8eb3d12e_4_k_cu_b45b216c_732484cuda3std3__48unexpectE:
	.zero		1
	.type		_ZN40_INTERNAL_8eb3d12e_4_k_cu_b45b216c_732486thrust24THRUST_300001_SM_1000_NS8cuda_cub3parE,@object
	.size		_ZN40_INTERNAL_8eb3d12e_4_k_cu_b45b216c_732486thrust24THRUST_300001_SM_1000_NS8cuda_cub3parE,(_ZN40_INTERNAL_8eb3d12e_4_k_cu_b45b216c_732486thrust24THRUST_300001_SM_1000_NS12placeholders2_4E - _ZN40_INTERNAL_8eb3d12e_4_k_cu_b45b216c_732486thrust24THRUST_300001_SM_1000_NS8cuda_cub3parE)
_ZN40_INTERNAL_8eb3d12e_4_k_cu_b45b216c_732486thrust24THRUST_300001_SM_1000_NS8cuda_cub3parE:
	.zero		1
	.type		_ZN40_INTERNAL_8eb3d12e_4_k_cu_b45b216c_732486thrust24THRUST_300001_SM_1000_NS12placeholders2_4E,@object
	.size		_ZN40_INTERNAL_8eb3d12e_4_k_cu_b45b216c_732486thrust24THRUST_300001_SM_1000_NS12placeholders2_4E,(_ZN40_INTERNAL_8eb3d12e_4_k_cu_b45b216c_732484cuda3std3__45__cpo4cendE - _ZN40_INTERNAL_8eb3d12e_4_k_cu_b45b216c_732486thrust24THRUST_300001_SM_1000_NS12placeholders2_4E)
_ZN40_INTERNAL_8eb3d12e_4_k_cu_b45b216c_732486thrust24THRUST_300001_SM_1000_NS12placeholders2_4E:
	.zero		1
	.type		_ZN40_INTERNAL_8eb3d12e_4_k_cu_b45b216c_732484cuda3std3__45__cpo4cendE,@object
	.size		_ZN40_INTERNAL_8eb3d12e_4_k_cu_b45b216c_732484cuda3std3__45__cpo4cendE,(_ZN40_INTERNAL_8eb3d12e_4_k_cu_b45b216c_732484cuda3std6ranges3__45__cpo4cendE - _ZN40_INTERNAL_8eb3d12e_4_k_cu_b45b216c_732484cuda3std3__45__cpo4cendE)
_ZN40_INTERNAL_8eb3d12e_4_k_cu_b45b216c_732484cuda3std3__45__cpo4cendE:
	.zero		1
	.type		_ZN40_INTERNAL_8eb3d12e_4_k_cu_b45b216c_732484cuda3std6ranges3__45__cpo4cendE,@object
	.size		_ZN40_INTERNAL_8eb3d12e_4_k_cu_b45b216c_732484cuda3std6ranges3__45__cpo4cendE,(_ZN40_INTERNAL_8eb3d12e_4_k_cu_b45b216c_732484cuda3std3__420unreachable_sentinelE - _ZN40_INTERNAL_8eb3d12e_4_k_cu_b45b216c_732484cuda3std6ranges3__45__cpo4cendE)
_ZN40_INTERNAL_8eb3d12e_4_k_cu_b45b216c_732484cuda3std6ranges3__45__cpo4cendE:
	.zero		1
	.type		_ZN40_INTERNAL_8eb3d12e_4_k_cu_b45b216c_732484cuda3std3__420unreachable_sentinelE,@object
	.size		_ZN40_INTERNAL_8eb3d12e_4_k_cu_b45b216c_732484cuda3std3__420unreachable_sentinelE,(_ZN40_INTERNAL_8eb3d12e_4_k_cu_b45b216c_732484cuda3std6ranges3__45__cpo5ssizeE - _ZN40_INTERNAL_8eb3d12e_4_k_cu_b45b216c_732484cuda3std3__420unreachable_sentinelE)
_ZN40_INTERNAL_8eb3d12e_4_k_cu_b45b216c_732484cuda3std3__420unreachable_sentinelE:
	.zero		1
	.type		_ZN40_INTERNAL_8eb3d12e_4_k_cu_b45b216c_732484cuda3std6ranges3__45__cpo5ssizeE,@object
	.size		_ZN40_INTERNAL_8eb3d12e_4_k_cu_b45b216c_732484cuda3std6ranges3__45__cpo5ssizeE,(_ZN40_INTERNAL_8eb3d12e_4_k_cu_b45b216c_732486thrust24THRUST_300001_SM_1000_NS12placeholders2_8E - _ZN40_INTERNAL_8eb3d12e_4_k_cu_b45b216c_732484cuda3std6ranges3__45__cpo5ssizeE)
_ZN40_INTERNAL_8eb3d12e_4_k_cu_b45b216c_732484cuda3std6ranges3__45__cpo5ssizeE:
	.zero		1
	.type		_ZN40_INTERNAL_8eb3d12e_4_k_cu_b45b216c_732486thrust24THRUST_300001_SM_1000_NS12placeholders2_8E,@object
	.size		_ZN40_INTERNAL_8eb3d12e_4_k_cu_b45b216c_732486thrust24THRUST_300001_SM_1000_NS12placeholders2_8E,(_ZN40_INTERNAL_8eb3d12e_4_k_cu_b45b216c_732484cuda3std3__45__cpo5crendE - _ZN40_INTERNAL_8eb3d12e_4_k_cu_b45b216c_732486thrust24THRUST_300001_SM_1000_NS12placeholders2_8E)
_ZN40_INTERNAL_8eb3d12e_4_k_cu_b45b216c_732486thrust24THRUST_300001_SM_1000_NS12placeholders2_8E:
	.zero		1
	.type		_ZN40_INTERNAL_8eb3d12e_4_k_cu_b45b216c_732484cuda3std3__45__cpo5crendE,@object
	.size		_ZN40_INTERNAL_8eb3d12e_4_k_cu_b45b216c_732484cuda3std3__45__cpo5crendE,(_ZN40_INTERNAL_8eb3d12e_4_k_cu_b45b216c_732484cuda3std6ranges3__45__cpo4prevE - _ZN40_INTERNAL_8eb3d12e_4_k_cu_b45b216c_732484cuda3std3__45__cpo5crendE)
_ZN40_INTERNAL_8eb3d12e_4_k_cu_b45b216c_732484cuda3std3__45__cpo5crendE:
	.zero		1
	.type		_ZN40_INTERNAL_8eb3d12e_4_k_cu_b45b216c_732484cuda3std6ranges3__45__cpo4prevE,@object
	.size		_ZN40_INTERNAL_8eb3d12e_4_k_cu_b45b216c_732484cuda3std6ranges3__45__cpo4prevE,(_ZN40_INTERNAL_8eb3d12e_4_k_cu_b45b216c_732484cuda3std6ranges3__45__cpo9iter_moveE - _ZN40_INTERNAL_8eb3d12e_4_k_cu_b45b216c_732484cuda3std6ranges3__45__cpo4prevE)
_ZN40_INTERNAL_8eb3d12e_4_k_cu_b45b216c_732484cuda3std6ranges3__45__cpo4prevE:
	.zero		1
	.type		_ZN40_INTERNAL_8eb3d12e_4_k_cu_b45b216c_732484cuda3std6ranges3__45__cpo9iter_moveE,@object
	.size		_ZN40_INTERNAL_8eb3d12e_4_k_cu_b45b216c_732484cuda3std6ranges3__45__cpo9iter_moveE,(_ZN40_INTERNAL_8eb3d12e_4_k_cu_b45b216c_732486thrust24THRUST_300001_SM_1000_NS6system6detail10sequential3seqE - _ZN40_INTERNAL_8eb3d12e_4_k_cu_b45b216c_732484cuda3std6ranges3__45__cpo9iter_moveE)
_ZN40_INTERNAL_8eb3d12e_4_k_cu_b45b216c_732484cuda3std6ranges3__45__cpo9iter_moveE:
	.zero		1
	.type		_ZN40_INTERNAL_8eb3d12e_4_k_cu_b45b216c_732486thrust24THRUST_300001_SM_1000_NS6system6detail10sequential3seqE,@object
	.size		_ZN40_INTERNAL_8eb3d12e_4_k_cu_b45b216c_732486thrust24THRUST_300001_SM_1000_NS6system6detail10sequential3seqE,(.L_31 - _ZN40_INTERNAL_8eb3d12e_4_k_cu_b45b216c_732486thrust24THRUST_300001_SM_1000_NS6system6detail10sequential3seqE)
_ZN40_INTERNAL_8eb3d12e_4_k_cu_b45b216c_732486thrust24THRUST_300001_SM_1000_NS6system6detail10sequential3seqE:
	.zero		1
.L_31:


//--------------------- .nv.constant0._ZN3cub18CUB_300001_SM_10006detail11EmptyKernelIvEEvv --------------------------
	.section	.nv.constant0._ZN3cub18CUB_300001_SM_10006detail11EmptyKernelIvEEvv,"a",@progbits
	.sectionflags	@""
	.align	4
.nv.constant0._ZN3cub18CUB_300001_SM_10006detail11EmptyKernelIvEEvv:
	.zero		896


//--------------------- SYMBOLS --------------------------

	.type		.nv.reservedSmem.offset0,@object
	.size		.nv.reservedSmem.offset0,0x4
